//
// Generated by NVIDIA NVVM Compiler
//
// Compiler Build ID: CL-36424714
// Cuda compilation tools, release 13.0, V13.0.88
// Based on NVVM 20.0.0
//

.version 9.0
.target sm_100
.address_size 64

	// .globl	_Z10cuda_dgemmiPKdS0_Pd
.const .align 8 .f64 alpha = 0d3FF0000000000000;
.const .align 8 .f64 beta;

.visible .entry _Z10cuda_dgemmiPKdS0_Pd(
	.param .u32 _Z10cuda_dgemmiPKdS0_Pd_param_0,
	.param .u64 .ptr .align 1 _Z10cuda_dgemmiPKdS0_Pd_param_1,
	.param .u64 .ptr .align 1 _Z10cuda_dgemmiPKdS0_Pd_param_2,
	.param .u64 .ptr .align 1 _Z10cuda_dgemmiPKdS0_Pd_param_3
)
{
	.reg .pred 	%p<11>;
	.reg .b32 	%r<113>;
	.reg .b64 	%rd<70>;
	.reg .b64 	%fd<93>;

	ld.param.u32 	%r67, [_Z10cuda_dgemmiPKdS0_Pd_param_0];
	ld.param.u64 	%rd5, [_Z10cuda_dgemmiPKdS0_Pd_param_2];
	ld.param.u64 	%rd6, [_Z10cuda_dgemmiPKdS0_Pd_param_3];
	cvta.to.global.u64 	%rd1, %rd6;
	cvta.to.global.u64 	%rd2, %rd5;
	mov.u32 	%r1, %tid.x;
	setp.lt.s32 	%p1, %r67, 1;
	@%p1 bra 	$L__BB0_14;
	ld.const.f64 	%fd1, [alpha];
	ld.const.f64 	%fd2, [beta];
	and.b32  	%r2, %r67, 7;
	and.b32  	%r3, %r67, 2147483640;
	neg.s32 	%r4, %r3;
	shl.b32 	%r5, %r67, 3;
	shl.b32 	%r6, %r67, 1;
	mul.lo.s32 	%r7, %r67, 3;
	shl.b32 	%r8, %r67, 2;
	mul.lo.s32 	%r9, %r67, 5;
	mul.lo.s32 	%r10, %r67, 6;
	mul.lo.s32 	%r11, %r67, 7;
	mov.b32 	%r92, 0;
$L__BB0_2:
	ld.param.u64 	%rd69, [_Z10cuda_dgemmiPKdS0_Pd_param_1];
	add.s32 	%r70, %r67, -1;
	setp.lt.u32 	%p2, %r70, 7;
	mad.lo.s32 	%r71, %r67, %r1, %r92;
	cvta.to.global.u64 	%rd7, %rd69;
	mul.wide.u32 	%rd8, %r71, 8;
	add.s64 	%rd3, %rd7, %rd8;
	mov.b32 	%r111, 0;
	@%p2 bra 	$L__BB0_5;
	add.s32 	%r100, %r1, %r67;
	add.s32 	%r99, %r1, %r6;
	add.s32 	%r98, %r1, %r7;
	add.s32 	%r97, %r1, %r8;
	add.s32 	%r96, %r1, %r9;
	add.s32 	%r95, %r1, %r10;
	add.s32 	%r94, %r1, %r11;
	add.s32 	%r108, %r67, %r92;
	add.s32 	%r107, %r6, %r92;
	add.s32 	%r106, %r7, %r92;
	add.s32 	%r105, %r8, %r92;
	add.s32 	%r104, %r9, %r92;
	add.s32 	%r103, %r10, %r92;
	add.s32 	%r102, %r11, %r92;
	mov.u32 	%r93, %r1;
	mov.u32 	%r101, %r92;
	mov.u32 	%r109, %r4;
$L__BB0_4:
	.pragma "nounroll";
	ld.global.f64 	%fd3, [%rd3];
	mul.wide.u32 	%rd9, %r93, 8;
	add.s64 	%rd10, %rd2, %rd9;
	ld.global.f64 	%fd4, [%rd10];
	mul.f64 	%fd5, %fd3, %fd4;
	mul.wide.u32 	%rd11, %r101, 8;
	add.s64 	%rd12, %rd1, %rd11;
	ld.global.f64 	%fd6, [%rd12];
	mul.f64 	%fd7, %fd2, %fd6;
	fma.rn.f64 	%fd8, %fd1, %fd5, %fd7;
	st.global.f64 	[%rd12], %fd8;
	ld.global.f64 	%fd9, [%rd3];
	mul.wide.u32 	%rd13, %r100, 8;
	add.s64 	%rd14, %rd2, %rd13;
	ld.global.f64 	%fd10, [%rd14];
	mul.f64 	%fd11, %fd9, %fd10;
	mul.wide.u32 	%rd15, %r108, 8;
	add.s64 	%rd16, %rd1, %rd15;
	ld.global.f64 	%fd12, [%rd16];
	mul.f64 	%fd13, %fd2, %fd12;
	fma.rn.f64 	%fd14, %fd1, %fd11, %fd13;
	st.global.f64 	[%rd16], %fd14;
	ld.global.f64 	%fd15, [%rd3];
	mul.wide.u32 	%rd17, %r99, 8;
	add.s64 	%rd18, %rd2, %rd17;
	ld.global.f64 	%fd16, [%rd18];
	mul.f64 	%fd17, %fd15, %fd16;
	mul.wide.u32 	%rd19, %r107, 8;
	add.s64 	%rd20, %rd1, %rd19;
	ld.global.f64 	%fd18, [%rd20];
	mul.f64 	%fd19, %fd2, %fd18;
	fma.rn.f64 	%fd20, %fd1, %fd17, %fd19;
	st.global.f64 	[%rd20], %fd20;
	ld.global.f64 	%fd21, [%rd3];
	mul.wide.u32 	%rd21, %r98, 8;
	add.s64 	%rd22, %rd2, %rd21;
	ld.global.f64 	%fd22, [%rd22];
	mul.f64 	%fd23, %fd21, %fd22;
	mul.wide.u32 	%rd23, %r106, 8;
	add.s64 	%rd24, %rd1, %rd23;
	ld.global.f64 	%fd24, [%rd24];
	mul.f64 	%fd25, %fd2, %fd24;
	fma.rn.f64 	%fd26, %fd1, %fd23, %fd25;
	st.global.f64 	[%rd24], %fd26;
	ld.global.f64 	%fd27, [%rd3];
	mul.wide.u32 	%rd25, %r97, 8;
	add.s64 	%rd26, %rd2, %rd25;
	ld.global.f64 	%fd28, [%rd26];
	mul.f64 	%fd29, %fd27, %fd28;
	mul.wide.u32 	%rd27, %r105, 8;
	add.s64 	%rd28, %rd1, %rd27;
	ld.global.f64 	%fd30, [%rd28];
	mul.f64 	%fd31, %fd2, %fd30;
	fma.rn.f64 	%fd32, %fd1, %fd29, %fd31;
	st.global.f64 	[%rd28], %fd32;
	ld.global.f64 	%fd33, [%rd3];
	mul.wide.u32 	%rd29, %r96, 8;
	add.s64 	%rd30, %rd2, %rd29;
	ld.global.f64 	%fd34, [%rd30];
	mul.f64 	%fd35, %fd33, %fd34;
	mul.wide.u32 	%rd31, %r104, 8;
	add.s64 	%rd32, %rd1, %rd31;
	ld.global.f64 	%fd36, [%rd32];
	mul.f64 	%fd37, %fd2, %fd36;
	fma.rn.f64 	%fd38, %fd1, %fd35, %fd37;
	st.global.f64 	[%rd32], %fd38;
	ld.global.f64 	%fd39, [%rd3];
	mul.wide.u32 	%rd33, %r95, 8;
	add.s64 	%rd34, %rd2, %rd33;
	ld.global.f64 	%fd40, [%rd34];
	mul.f64 	%fd41, %fd39, %fd40;
	mul.wide.u32 	%rd35, %r103, 8;
	add.s64 	%rd36, %rd1, %rd35;
	ld.global.f64 	%fd42, [%rd36];
	mul.f64 	%fd43, %fd2, %fd42;
	fma.rn.f64 	%fd44, %fd1, %fd41, %fd43;
	st.global.f64 	[%rd36], %fd44;
	ld.global.f64 	%fd45, [%rd3];
	mul.wide.u32 	%rd37, %r94, 8;
	add.s64 	%rd38, %rd2, %rd37;
	ld.global.f64 	%fd46, [%rd38];
	mul.f64 	%fd47, %fd45, %fd46;
	mul.wide.u32 	%rd39, %r102, 8;
	add.s64 	%rd40, %rd1, %rd39;
	ld.global.f64 	%fd48, [%rd40];
	mul.f64 	%fd49, %fd2, %fd48;
	fma.rn.f64 	%fd50, %fd1, %fd47, %fd49;
	st.global.f64 	[%rd40], %fd50;
	add.s32 	%r109, %r109, 8;
	add.s32 	%r108, %r108, %r5;
	add.s32 	%r107, %r107, %r5;
	add.s32 	%r106, %r106, %r5;
	add.s32 	%r105, %r105, %r5;
	add.s32 	%r104, %r104, %r5;
	add.s32 	%r103, %r103, %r5;
	add.s32 	%r102, %r102, %r5;
	add.s32 	%r101, %r101, %r5;
	add.s32 	%r100, %r100, %r5;
	add.s32 	%r99, %r99, %r5;
	add.s32 	%r98, %r98, %r5;
	add.s32 	%r97, %r97, %r5;
	add.s32 	%r96, %r96, %r5;
	add.s32 	%r95, %r95, %r5;
	add.s32 	%r94, %r94, %r5;
	add.s32 	%r93, %r93, %r5;
	setp.ne.s32 	%p3, %r109, 0;
	mov.u32 	%r111, %r3;
	@%p3 bra 	$L__BB0_4;
$L__BB0_5:
	setp.eq.s32 	%p4, %r2, 0;
	@%p4 bra 	$L__BB0_13;
	add.s32 	%r72, %r2, -1;
	setp.lt.u32 	%p5, %r72, 3;
	@%p5 bra 	$L__BB0_8;
	ld.global.f64 	%fd51, [%rd3];
	mul.lo.s32 	%r73, %r111, %r67;
	add.s32 	%r74, %r73, %r1;
	mul.wide.u32 	%rd41, %r74, 8;
	add.s64 	%rd42, %rd2, %rd41;
	ld.global.f64 	%fd52, [%rd42];
	mul.f64 	%fd53, %fd51, %fd52;
	add.s32 	%r75, %r73, %r92;
	mul.wide.u32 	%rd43, %r75, 8;
	add.s64 	%rd44, %rd1, %rd43;
	ld.global.f64 	%fd54, [%rd44];
	mul.f64 	%fd55, %fd2, %fd54;
	fma.rn.f64 	%fd56, %fd1, %fd53, %fd55;
	st.global.f64 	[%rd44], %fd56;
	ld.global.f64 	%fd57, [%rd3];
	add.s32 	%r76, %r74, %r67;
	mul.wide.u32 	%rd45, %r76, 8;
	add.s64 	%rd46, %rd2, %rd45;
	ld.global.f64 	%fd58, [%rd46];
	mul.f64 	%fd59, %fd57, %fd58;
	add.s32 	%r77, %r75, %r67;
	mul.wide.u32 	%rd47, %r77, 8;
	add.s64 	%rd48, %rd1, %rd47;
	ld.global.f64 	%fd60, [%rd48];
	mul.f64 	%fd61, %fd2, %fd60;
	fma.rn.f64 	%fd62, %fd1, %fd59, %fd61;
	st.global.f64 	[%rd48], %fd62;
	ld.global.f64 	%fd63, [%rd3];
	add.s32 	%r78, %r76, %r67;
	mul.wide.u32 	%rd49, %r78, 8;
	add.s64 	%rd50, %rd2, %rd49;
	ld.global.f64 	%fd64, [%rd50];
	mul.f64 	%fd65, %fd63, %fd64;
	add.s32 	%r79, %r77, %r67;
	mul.wide.u32 	%rd51, %r79, 8;
	add.s64 	%rd52, %rd1, %rd51;
	ld.global.f64 	%fd66, [%rd52];
	mul.f64 	%fd67, %fd2, %fd66;
	fma.rn.f64 	%fd68, %fd1, %fd65, %fd67;
	st.global.f64 	[%rd52], %fd68;
	ld.global.f64 	%fd69, [%rd3];
	add.s32 	%r80, %r78, %r67;
	mul.wide.u32 	%rd53, %r80, 8;
	add.s64 	%rd54, %rd2, %rd53;
	ld.global.f64 	%fd70, [%rd54];
	mul.f64 	%fd71, %fd69, %fd70;
	add.s32 	%r81, %r79, %r67;
	mul.wide.u32 	%rd55, %r81, 8;
	add.s64 	%rd56, %rd1, %rd55;
	ld.global.f64 	%fd72, [%rd56];
	mul.f64 	%fd73, %fd2, %fd72;
	fma.rn.f64 	%fd74, %fd1, %fd71, %fd73;
	st.global.f64 	[%rd56], %fd74;
	add.s32 	%r111, %r111, 4;
$L__BB0_8:
	and.b32  	%r82, %r67, 3;
	setp.eq.s32 	%p6, %r82, 0;
	@%p6 bra 	$L__BB0_13;
	setp.eq.s32 	%p7, %r82, 1;
	@%p7 bra 	$L__BB0_11;
	ld.global.f64 	%fd75, [%rd3];
	mul.lo.s32 	%r83, %r111, %r67;
	add.s32 	%r84, %r83, %r1;
	mul.wide.u32 	%rd57, %r84, 8;
	add.s64 	%rd58, %rd2, %rd57;
	ld.global.f64 	%fd76, [%rd58];
	mul.f64 	%fd77, %fd75, %fd76;
	add.s32 	%r85, %r83, %r92;
	mul.wide.u32 	%rd59, %r85, 8;
	add.s64 	%rd60, %rd1, %rd59;
	ld.global.f64 	%fd78, [%rd60];
	mul.f64 	%fd79, %fd2, %fd78;
	fma.rn.f64 	%fd80, %fd1, %fd77, %fd79;
	st.global.f64 	[%rd60], %fd80;
	ld.global.f64 	%fd81, [%rd3];
	add.s32 	%r86, %r84, %r67;
	mul.wide.u32 	%rd61, %r86, 8;
	add.s64 	%rd62, %rd2, %rd61;
	ld.global.f64 	%fd82, [%rd62];
	mul.f64 	%fd83, %fd81, %fd82;
	add.s32 	%r87, %r85, %r67;
	mul.wide.u32 	%rd63, %r87, 8;
	add.s64 	%rd64, %rd1, %rd63;
	ld.global.f64 	%fd84, [%rd64];
	mul.f64 	%fd85, %fd2, %fd84;
	fma.rn.f64 	%fd86, %fd1, %fd83, %fd85;
	st.global.f64 	[%rd64], %fd86;
	add.s32 	%r111, %r111, 2;
$L__BB0_11:
	and.b32  	%r88, %r67, 1;
	setp.eq.b32 	%p8, %r88, 1;
	not.pred 	%p9, %p8;
	@%p9 bra 	$L__BB0_13;
	ld.global.f64 	%fd87, [%rd3];
	mul.lo.s32 	%r89, %r111, %r67;
	add.s32 	%r90, %r89, %r1;
	mul.wide.u32 	%rd65, %r90, 8;
	add.s64 	%rd66, %rd2, %rd65;
	ld.global.f64 	%fd88, [%rd66];
	mul.f64 	%fd89, %fd87, %fd88;
	add.s32 	%r91, %r89, %r92;
	mul.wide.u32 	%rd67, %r91, 8;
	add.s64 	%rd68, %rd1, %rd67;
	ld.global.f64 	%fd90, [%rd68];
	mul.f64 	%fd91, %fd2, %fd90;
	fma.rn.f64 	%fd92, %fd1, %fd89, %fd91;
	st.global.f64 	[%rd68], %fd92;
$L__BB0_13:
	add.s32 	%r92, %r92, 1;
	setp.ne.s32 	%p10, %r92, %r67;
	@%p10 bra 	$L__BB0_2;
$L__BB0_14:
	ret;

}


// ===== COMPILED SASS (sm_100) =====

	.target	sm_100

	.elftype	@"ET_EXEC"


//--------------------- .note.nv.tkinfo           --------------------------
	.section	.note.nv.tkinfo,"",@"SHT_NOTE"
	.sectionflags	@"SHF_NOTE_NV_TKINFO"
	.tkinfo
        /*0018*/ 	.word	0x00000002
        /*0030*/ 	.string	""
        /*0030*/ 	.string	"ptxas"
        /*0030*/ 	.string	"Cuda compilation tools, release 13.0, V13.0.88"
        /*0030*/ 	.string	"Build cuda_13.0.r13.0/compiler.36424714_0"
        /*0030*/ 	.string	"-arch sm_100 -m 64 "



//--------------------- .note.nv.cuinfo           --------------------------
	.section	.note.nv.cuinfo,"",@"SHT_NOTE"
	.sectionflags	@"SHF_NOTE_NV_CUINFO"
        /*0018*/ 	.short	0x0002
        /*001a*/ 	.short	0x0064
        /*001c*/ 	.short	0x0082
	.zero		2


//--------------------- .nv.info                  --------------------------
	.section	.nv.info,"",@"SHT_CUDA_INFO"
	.align	4


	//----- nvinfo : EIATTR_REGCOUNT
	.align		4
        /*0000*/ 	.byte	0x04, 0x2f
        /*0002*/ 	.short	(.L_3 - .L_2)
	.align		4
.L_2:
        /*0004*/ 	.word	index@(_Z10cuda_dgemmiPKdS0_Pd)
        /*0008*/ 	.word	0x00000028


	//----- nvinfo : EIATTR_FRAME_SIZE
	.align		4
.L_3:
        /*000c*/ 	.byte	0x04, 0x11
        /*000e*/ 	.short	(.L_5 - .L_4)
	.align		4
.L_4:
        /*0010*/ 	.word	index@(_Z10cuda_dgemmiPKdS0_Pd)
        /*0014*/ 	.word	0x00000000


	//----- nvinfo : EIATTR_MIN_STACK_SIZE
	.align		4
.L_5:
        /*0018*/ 	.byte	0x04, 0x12
        /*001a*/ 	.short	(.L_7 - .L_6)
	.align		4
.L_6:
        /*001c*/ 	.word	index@(_Z10cuda_dgemmiPKdS0_Pd)
        /*0020*/ 	.word	0x00000000
.L_7:


//--------------------- .nv.compat                --------------------------
	.section	.nv.compat,"",@"SHT_CUDA_COMPAT_INFO"
	.align	4
        /*0000*/ 	.byte	0x02, 0x09, 0x00, 0x00, 0x02, 0x02, 0x01, 0x00, 0x02, 0x05, 0x05, 0x00, 0x03, 0x07, 0x01, 0x01
        /*0010*/ 	.byte	0x02, 0x03, 0x00, 0x00, 0x02, 0x06, 0x01, 0x00, 0x04, 0x0b, 0x08, 0x00, 0x01, 0x00, 0x00, 0x00
        /*0020*/ 	.byte	0x00, 0x00, 0x00, 0x00


//--------------------- .nv.info._Z10cuda_dgemmiPKdS0_Pd --------------------------
	.section	.nv.info._Z10cuda_dgemmiPKdS0_Pd,"",@"SHT_CUDA_INFO"
	.sectionflags	@""
	.align	4


	//----- nvinfo : EIATTR_CUDA_API_VERSION
	.align		4
        /*0000*/ 	.byte	0x04, 0x37
        /*0002*/ 	.short	(.L_9 - .L_8)
.L_8:
        /*0004*/ 	.word	0x00000082


	//----- nvinfo : EIATTR_KPARAM_INFO
	.align		4
.L_9:
        /*0008*/ 	.byte	0x04, 0x17
        /*000a*/ 	.short	(.L_11 - .L_10)
.L_10:
        /*000c*/ 	.word	0x00000000
        /*0010*/ 	.short	0x0003
        /*0012*/ 	.short	0x0018
        /*0014*/ 	.byte	0x00, 0xf5, 0x21, 0x00


	//----- nvinfo : EIATTR_KPARAM_INFO
	.align		4
.L_11:
        /*0018*/ 	.byte	0x04, 0x17
        /*001a*/ 	.short	(.L_13 - .L_12)
.L_12:
        /*001c*/ 	.word	0x00000000
        /*0020*/ 	.short	0x0002
        /*0022*/ 	.short	0x0010
        /*0024*/ 	.byte	0x00, 0xf5, 0x21, 0x00


	//----- nvinfo : EIATTR_KPARAM_INFO
	.align		4
.L_13:
        /*0028*/ 	.byte	0x04, 0x17
        /*002a*/ 	.short	(.L_15 - .L_14)
.L_14:
        /*002c*/ 	.word	0x00000000
        /*0030*/ 	.short	0x0001
        /*0032*/ 	.short	0x0008
        /*0034*/ 	.byte	0x00, 0xf5, 0x21, 0x00


	//----- nvinfo : EIATTR_KPARAM_INFO
	.align		4
.L_15:
        /*0038*/ 	.byte	0x04, 0x17
        /*003a*/ 	.short	(.L_17 - .L_16)
.L_16:
        /*003c*/ 	.word	0x00000000
        /*0040*/ 	.short	0x0000
        /*0042*/ 	.short	0x0000
        /*0044*/ 	.byte	0x00, 0xf0, 0x11, 0x00


	//----- nvinfo : EIATTR_SPARSE_MMA_MASK
	.align		4
.L_17:
        /*0048*/ 	.byte	0x03, 0x50
        /*004a*/ 	.short	0x0000


	//----- nvinfo : EIATTR_MAXREG_COUNT
	.align		4
        /*004c*/ 	.byte	0x03, 0x1b
        /*004e*/ 	.short	0x00ff


	//----- nvinfo : EIATTR_MERCURY_ISA_VERSION
	.align		4
        /*0050*/ 	.byte	0x03, 0x5f
        /*0052*/ 	.short	0x0101


	//----- nvinfo : EIATTR_VRC_CTA_INIT_COUNT
	.align		4
        /*0054*/ 	.byte	0x02, 0x4a
	.zero		1
	.zero		1


	//----- nvinfo : EIATTR_EXIT_INSTR_OFFSETS
	.align		4
        /*0058*/ 	.byte	0x04, 0x1c
        /*005a*/ 	.short	(.L_19 - .L_18)


	//   ....[0]....
.L_18:
        /*005c*/ 	.word	0x00000030


	//   ....[1]....
        /*0060*/ 	.word	0x00000ec0


	//----- nvinfo : EIATTR_CBANK_PARAM_SIZE
	.align		4
.L_19:
        /*0064*/ 	.byte	0x03, 0x19
        /*0066*/ 	.short	0x0020


	//----- nvinfo : EIATTR_PARAM_CBANK
	.align		4
        /*0068*/ 	.byte	0x04, 0x0a
        /*006a*/ 	.short	(.L_21 - .L_20)
	.align		4
.L_20:
        /*006c*/ 	.word	index@(.nv.constant0._Z10cuda_dgemmiPKdS0_Pd)
        /*0070*/ 	.short	0x0380
        /*0072*/ 	.short	0x0020


	//----- nvinfo : EIATTR_SW_WAR
	.align		4
.L_21:
        /*0074*/ 	.byte	0x04, 0x36
        /*0076*/ 	.short	(.L_23 - .L_22)
.L_22:
        /*0078*/ 	.word	0x00000008
.L_23:


//--------------------- .nv.callgraph             --------------------------
	.section	.nv.callgraph,"",@"SHT_CUDA_CALLGRAPH"
	.align	4
	.sectionentsize	8
	.align		4
        /*0000*/ 	.word	0x00000000
	.align		4
        /*0004*/ 	.word	0xffffffff
	.align		4
        /*0008*/ 	.word	0x00000000
	.align		4
        /*000c*/ 	.word	0xfffffffe
	.align		4
        /*0010*/ 	.word	0x00000000
	.align		4
        /*0014*/ 	.word	0xfffffffd
	.align		4
        /*0018*/ 	.word	0x00000000
	.align		4
        /*001c*/ 	.word	0xfffffffc


//--------------------- .nv.constant3             --------------------------
	.section	.nv.constant3,"a",@progbits
	.align	8
.nv.constant3:
	.type		alpha,@object
	.size		alpha,(beta - alpha)
alpha:
        /*0000*/ 	.byte	0x00, 0x00, 0x00, 0x00, 0x00, 0x00, 0xf0, 0x3f
	.type		beta,@object
	.size		beta,(.L_1 - beta)
beta:
	.zero		8
.L_1:


//--------------------- .text._Z10cuda_dgemmiPKdS0_Pd --------------------------
	.section	.text._Z10cuda_dgemmiPKdS0_Pd,"ax",@progbits
	.align	128
        .global         _Z10cuda_dgemmiPKdS0_Pd
        .type           _Z10cuda_dgemmiPKdS0_Pd,@function
        .size           _Z10cuda_dgemmiPKdS0_Pd,(.L_x_7 - _Z10cuda_dgemmiPKdS0_Pd)
        .other          _Z10cuda_dgemmiPKdS0_Pd,@"STO_CUDA_ENTRY STV_DEFAULT"
_Z10cuda_dgemmiPKdS0_Pd:
.text._Z10cuda_dgemmiPKdS0_Pd:
[----:B------:R-:W-:Y:S08]  /*0000*/  LDC R1, c[0x0][0x37c] ;  /* 0x0000df00ff017b82 */ /* 0x000ff00000000800 */
[----:B------:R-:W0:Y:S02]  /*0010*/  LDC R0, c[0x0][0x380] ;  /* 0x0000e000ff007b82 */ /* 0x000e240000000800 */
[----:B0-----:R-:W-:-:S13]  /*0020*/  ISETP.GE.AND P0, PT, R0, 0x1, PT ;  /* 0x000000010000780c */ /* 0x001fda0003f06270 */
[----:B------:R-:W-:Y:S05]  /*0030*/  @!P0 EXIT ;  /* 0x000000000000894d */ /* 0x000fea0003800000 */
[----:B------:R-:W-:Y:S01]  /*0040*/  HFMA2 R0, -RZ, RZ, 0, 0 ;  /* 0x00000000ff007431 */ /* 0x000fe200000001ff */
[----:B------:R-:W0:Y:S01]  /*0050*/  LDCU.64 UR6, c[0x0][0x358] ;  /* 0x00006b00ff0677ac */ /* 0x000e220008000a00 */
[----:B------:R-:W-:-:S05]  /*0060*/  NOP ;  /* 0x0000000000007918 */ /* 0x000fca0000000000 */
.L_x_5:
[----:B-1----:R-:W1:Y:S01]  /*0070*/  LDC R3, c[0x0][0x380] ;  /* 0x0000e000ff037b82 */ /* 0x002e620000000800 */
[----:B--23--:R-:W2:Y:S01]  /*0080*/  S2R R14, SR_TID.X ;  /* 0x00000000000e7919 */ /* 0x00cea20000002100 */
[----:B------:R-:W-:-:S06]  /*0090*/  MOV R4, RZ ;  /* 0x000000ff00047202 */ /* 0x000fcc0000000f00 */
[----:B------:R-:W3:Y:S01]  /*00a0*/  LDC.64 R20, c[0x0][0x388] ;  /* 0x0000e200ff147b82 */ /* 0x000ee20000000a00 */
[----:B-1----:R-:W-:-:S04]  /*00b0*/  IADD3 R2, PT, PT, R3, -0x1, RZ ;  /* 0xffffffff03027810 */ /* 0x002fc80007ffe0ff */
[----:B------:R-:W-:Y:S01]  /*00c0*/  ISETP.GE.U32.AND P0, PT, R2, 0x7, PT ;  /* 0x000000070200780c */ /* 0x000fe20003f06070 */
[----:B--2---:R-:W-:-:S04]  /*00d0*/  IMAD R5, R14, R3, R0 ;  /* 0x000000030e057224 */ /* 0x004fc800078e0200 */
[----:B---3--:R-:W-:-:S08]  /*00e0*/  IMAD.WIDE.U32 R20, R5, 0x8, R20 ;  /* 0x0000000805147825 */ /* 0x008fd000078e0014 */
[----:B----4-:R-:W-:Y:S05]  /*00f0*/  @!P0 BRA `(.L_x_0) ;  /* 0x0000000400c88947 */ /* 0x010fea0003800000 */
[----:B------:R-:W1:Y:S01]  /*0100*/  LDCU UR4, c[0x0][0x380] ;  /* 0x00007000ff0477ac */ /* 0x000e620008000800 */
[-C--:B------:R-:W-:Y:S01]  /*0110*/  IADD3 R17, PT, PT, R14, R3.reuse, RZ ;  /* 0x000000030e117210 */ /* 0x080fe20007ffe0ff */
[C-C-:B------:R-:W-:Y:S01]  /*0120*/  IMAD R4, R3.reuse, 0x3, R14.reuse ;  /* 0x0000000303047824 */ /* 0x140fe200078e020e */
[CC--:B------:R-:W-:Y:S01]  /*0130*/  LEA R2, R3.reuse, R14.reuse, 0x1 ;  /* 0x0000000e03027211 */ /* 0x0c0fe200078e08ff */
[C-C-:B------:R-:W-:Y:S01]  /*0140*/  IMAD R8, R3.reuse, 0x5, R14.reuse ;  /* 0x0000000503087824 */ /* 0x140fe200078e020e */
[C---:B------:R-:W-:Y:S01]  /*0150*/  LEA R6, R3.reuse, R14, 0x2 ;  /* 0x0000000e03067211 */ /* 0x040fe200078e10ff */
[C-C-:B------:R-:W-:Y:S01]  /*0160*/  IMAD R10, R3.reuse, 0x6, R14.reuse ;  /* 0x00000006030a7824 */ /* 0x140fe200078e020e */
[----:B------:R-:W-:Y:S01]  /*0170*/  IADD3 R16, PT, PT, R0, R3, RZ ;  /* 0x0000000300107210 */ /* 0x000fe20007ffe0ff */
[C---:B------:R-:W-:Y:S01]  /*0180*/  IMAD R12, R3.reuse, 0x7, R14 ;  /* 0x00000007030c7824 */ /* 0x040fe200078e020e */
[CC--:B------:R-:W-:Y:S01]  /*0190*/  LEA R18, R3.reuse, R0.reuse, 0x1 ;  /* 0x0000000003127211 */ /* 0x0c0fe200078e08ff */
[C-C-:B------:R-:W-:Y:S01]  /*01a0*/  IMAD R5, R3.reuse, 0x3, R0.reuse ;  /* 0x0000000303057824 */ /* 0x140fe200078e0200 */
[CC--:B------:R-:W-:Y:S01]  /*01b0*/  LEA R7, R3.reuse, R0.reuse, 0x2 ;  /* 0x0000000003077211 */ /* 0x0c0fe200078e10ff */
[C-C-:B------:R-:W-:Y:S01]  /*01c0*/  IMAD R9, R3.reuse, 0x5, R0.reuse ;  /* 0x0000000503097824 */ /* 0x140fe200078e0200 */
[----:B------:R-:W-:Y:S01]  /*01d0*/  MOV R15, R0 ;  /* 0x00000000000f7202 */ /* 0x000fe20000000f00 */
[C-C-:B------:R-:W-:Y:S01]  /*01e0*/  IMAD R11, R3.reuse, 0x6, R0.reuse ;  /* 0x00000006030b7824 */ /* 0x140fe200078e0200 */
[----:B------:R-:W2:Y:S01]  /*01f0*/  LDCU.128 UR8, c[0x3][URZ] ;  /* 0x00c00000ff0877ac */ /* 0x000ea20008000c00 */
[----:B------:R-:W-:Y:S01]  /*0200*/  IMAD R13, R3, 0x7, R0 ;  /* 0x00000007030d7824 */ /* 0x000fe200078e0200 */
[----:B-1----:R-:W-:-:S04]  /*0210*/  ULOP3.LUT UR4, UR4, 0x7ffffff8, URZ, 0xc0, !UPT ;  /* 0x7ffffff804047892 */ /* 0x002fc8000f8ec0ff */
[----:B------:R-:W-:-:S12]  /*0220*/  UIADD3 UR4, UPT, UPT, -UR4, URZ, URZ ;  /* 0x000000ff04047290 */ /* 0x000fd8000fffe1ff */
.L_x_1:
[----:B-1----:R-:W1:Y:S01]  /*0230*/  LDC.64 R22, c[0x0][0x390] ;  /* 0x0000e400ff167b82 */ /* 0x002e620000000a00 */
[----:B0-----:R-:W3:Y:S07]  /*0240*/  LDG.E.64 R30, desc[UR6][R20.64] ;  /* 0x00000006141e7981 */ /* 0x001eee000c1e1b00 */
[----:B------:R-:W0:Y:S01]  /*0250*/  LDC.64 R24, c[0x0][0x398] ;  /* 0x0000e600ff187b82 */ /* 0x000e220000000a00 */
[----:B-1----:R-:W-:-:S06]  /*0260*/  IMAD.WIDE.U32 R28, R14, 0x8, R22 ;  /* 0x000000080e1c7825 */ /* 0x002fcc00078e0016 */
[----:B------:R-:W3:Y:S01]  /*0270*/  LDG.E.64 R28, desc[UR6][R28.64] ;  /* 0x000000061c1c7981 */ /* 0x000ee2000c1e1b00 */
[----:B0-----:R-:W-:-:S05]  /*0280*/  IMAD.WIDE.U32 R34, R15, 0x8, R24 ;  /* 0x000000080f227825 */ /* 0x001fca00078e0018 */
[----:B------:R-:W2:Y:S01]  /*0290*/  LDG.E.64 R26, desc[UR6][R34.64] ;  /* 0x00000006221a7981 */ /* 0x000ea2000c1e1b00 */
[----:B------:R-:W-:-:S04]  /*02a0*/  IMAD.WIDE.U32 R36, R17, 0x8, R22 ;  /* 0x0000000811247825 */ /* 0x000fc800078e0016 */
[----:B------:R-:W-:Y:S01]  /*02b0*/  IMAD.WIDE.U32 R32, R16, 0x8, R24 ;  /* 0x0000000810207825 */ /* 0x000fe200078e0018 */
[----:B---3--:R-:W-:Y:S02]  /*02c0*/  DMUL R30, R30, R28 ;  /* 0x0000001c1e1e7228 */ /* 0x008fe40000000000 */
[----:B--2---:R-:W-:-:S08]  /*02d0*/  DMUL R26, R26, UR10 ;  /* 0x0000000a1a1a7c28 */ /* 0x004fd00008000000 */
[----:B------:R-:W-:-:S07]  /*02e0*/  DFMA R30, R30, UR8, R26 ;  /* 0x000000081e1e7c2b */ /* 0x000fce000800001a */
[----:B------:R0:W-:Y:S04]  /*02f0*/  STG.E.64 desc[UR6][R34.64], R30 ;  /* 0x0000001e22007986 */ /* 0x0001e8000c101b06 */
[----:B------:R-:W2:Y:S04]  /*0300*/  LDG.E.64 R28, desc[UR6][R36.64] ;  /* 0x00000006241c7981 */ /* 0x000ea8000c1e1b00 */
[----:B------:R-:W3:Y:S04]  /*0310*/  LDG.E.64 R26, desc[UR6][R32.64] ;  /* 0x00000006201a7981 */ /* 0x000ee8000c1e1b00 */
[----:B0-----:R-:W2:Y:S01]  /*0320*/  LDG.E.64 R30, desc[UR6][R20.64] ;  /* 0x00000006141e7981 */ /* 0x001ea2000c1e1b00 */
[----:B------:R-:W-:Y:S01]  /*0330*/  IMAD.WIDE.U32 R34, R18, 0x8, R24 ;  /* 0x0000000812227825 */ /* 0x000fe200078e0018 */
[----:B---3--:R-:W-:-:S02]  /*0340*/  DMUL R26, R26, UR10 ;  /* 0x0000000a1a1a7c28 */ /* 0x008fc40008000000 */
[----:B--2---:R-:W-:-:S08]  /*0350*/  DMUL R28, R30, R28 ;  /* 0x0000001c1e1c7228 */ /* 0x004fd00000000000 */
[----:B------:R-:W-:Y:S01]  /*0360*/  DFMA R26, R28, UR8, R26 ;  /* 0x000000081c1a7c2b */ /* 0x000fe2000800001a */
[----:B------:R-:W-:-:S06]  /*0370*/  IMAD.WIDE.U32 R28, R2, 0x8, R22 ;  /* 0x00000008021c7825 */ /* 0x000fcc00078e0016 */
[----:B------:R0:W-:Y:S04]  /*0380*/  STG.E.64 desc[UR6][R32.64], R26 ;  /* 0x0000001a20007986 */ /* 0x0001e8000c101b06 */
[----:B------:R-:W2:Y:S04]  /*0390*/  LDG.E.64 R28, desc[UR6][R28.64] ;  /* 0x000000061c1c7981 */ /* 0x000ea8000c1e1b00 */
[----:B------:R-:W2:Y:S04]  /*03a0*/  LDG.E.64 R30, desc[UR6][R20.64] ;  /* 0x00000006141e7981 */ /* 0x000ea8000c1e1b00 */
[----:B0-----:R-:W3:Y:S01]  /*03b0*/  LDG.E.64 R26, desc[UR6][R34.64] ;  /* 0x00000006221a7981 */ /* 0x001ee2000c1e1b00 */
[----:B------:R-:W-:Y:S01]  /*03c0*/  IMAD.WIDE.U32 R32, R5, 0x8, R24 ;  /* 0x0000000805207825 */ /* 0x000fe200078e0018 */
[----:B--2---:R-:W-:-:S02]  /*03d0*/  DMUL R30, R30, R28 ;  /* 0x0000001c1e1e7228 */ /* 0x004fc40000000000 */
[----:B---3--:R-:W-:-:S08]  /*03e0*/  DMUL R36, R26, UR10 ;  /* 0x0000000a1a247c28 */ /* 0x008fd00008000000 */
[----:B------:R-:W-:Y:S01]  /*03f0*/  DFMA R30, R30, UR8, R36 ;  /* 0x000000081e1e7c2b */ /* 0x000fe20008000024 */
[----:B------:R-:W-:-:S06]  /*0400*/  IMAD.WIDE.U32 R36, R4, 0x8, R22 ;  /* 0x0000000804247825 */ /* 0x000fcc00078e0016 */
        /* <DEDUP_REMOVED lines=22> */
[----:B---3--:R-:W-:-:S02]  /*0570*/  DMUL R26, R26, UR10 ;  /* 0x0000000a1a1a7c28 */ /* 0x008fc40008000000 */
[----:B--2---:R-:W-:-:S08]  /*0580*/  DMUL R28, R30, R28 ;  /* 0x0000001c1e1c7228 */ /* 0x004fd00000000000 */
[----:B------:R-:W-:Y:S01]  /*0590*/  DFMA R34, R28, UR8, R26 ;  /* 0x000000081c227c2b */ /* 0x000fe2000800001a */
[----:B------:R-:W-:-:S04]  /*05a0*/  IMAD.WIDE.U32 R28, R10, 0x8, R22 ;  /* 0x000000080a1c7825 */ /* 0x000fc800078e0016 */
[----:B------:R-:W-:Y:S02]  /*05b0*/  IMAD.WIDE.U32 R26, R11, 0x8, R24 ;  /* 0x000000080b1a7825 */ /* 0x000fe400078e0018 */
[----:B------:R1:W-:Y:S04]  /*05c0*/  STG.E.64 desc[UR6][R36.64], R34 ;  /* 0x0000002224007986 */ /* 0x0003e8000c101b06 */
[----:B------:R-:W2:Y:S04]  /*05d0*/  LDG.E.64 R28, desc[UR6][R28.64] ;  /* 0x000000061c1c7981 */ /* 0x000ea8000c1e1b00 */
[----:B------:R-:W2:Y:S04]  /*05e0*/  LDG.E.64 R30, desc[UR6][R20.64] ;  /* 0x00000006141e7981 */ /* 0x000ea8000c1e1b00 */
[----:B------:R-:W3:Y:S01]  /*05f0*/  LDG.E.64 R32, desc[UR6][R26.64] ;  /* 0x000000061a207981 */ /* 0x000ee2000c1e1b00 */
[----:B------:R-:W-:-:S04]  /*0600*/  IMAD.WIDE.U32 R22, R12, 0x8, R22 ;  /* 0x000000080c167825 */ /* 0x000fc800078e0016 */
[----:B------:R-:W-:Y:S01]  /*0610*/  IMAD.WIDE.U32 R24, R13, 0x8, R24 ;  /* 0x000000080d187825 */ /* 0x000fe200078e0018 */
[----:B--2---:R-:W-:Y:S02]  /*0620*/  DMUL R30, R30, R28 ;  /* 0x0000001c1e1e7228 */ /* 0x004fe40000000000 */
[----:B---3--:R-:W-:-:S08]  /*0630*/  DMUL R32, R32, UR10 ;  /* 0x0000000a20207c28 */ /* 0x008fd00008000000 */
[----:B------:R-:W-:-:S07]  /*0640*/  DFMA R30, R30, UR8, R32 ;  /* 0x000000081e1e7c2b */ /* 0x000fce0008000020 */
[----:B------:R1:W-:Y:S04]  /*0650*/  STG.E.64 desc[UR6][R26.64], R30 ;  /* 0x0000001e1a007986 */ /* 0x0003e8000c101b06 */
[----:B------:R-:W2:Y:S04]  /*0660*/  LDG.E.64 R22, desc[UR6][R22.64] ;  /* 0x0000000616167981 */ /* 0x000ea8000c1e1b00 */
[----:B------:R-:W2:Y:S04]  /*0670*/  LDG.E.64 R32, desc[UR6][R20.64] ;  /* 0x0000000614207981 */ /* 0x000ea8000c1e1b00 */
[----:B------:R-:W3:Y:S01]  /*0680*/  LDG.E.64 R28, desc[UR6][R24.64] ;  /* 0x00000006181c7981 */ /* 0x000ee2000c1e1b00 */
[----:B------:R-:W-:-:S04]  /*0690*/  UIADD3 UR4, UPT, UPT, UR4, 0x8, URZ ;  /* 0x0000000804047890 */ /* 0x000fc8000fffe0ff */
[----:B------:R-:W-:Y:S01]  /*06a0*/  UISETP.NE.AND UP0, UPT, UR4, URZ, UPT ;  /* 0x000000ff0400728c */ /* 0x000fe2000bf05270 */
[C---:B------:R-:W-:Y:S02]  /*06b0*/  LEA R17, R3.reuse, R17, 0x3 ;  /* 0x0000001103117211 */ /* 0x040fe400078e18ff */
[C---:B------:R-:W-:Y:S02]  /*06c0*/  LEA R2, R3.reuse, R2, 0x3 ;  /* 0x0000000203027211 */ /* 0x040fe400078e18ff */
[C---:B------:R-:W-:Y:S02]  /*06d0*/  LEA R4, R3.reuse, R4, 0x3 ;  /* 0x0000000403047211 */ /* 0x040fe400078e18ff */
[C---:B------:R-:W-:Y:S02]  /*06e0*/  LEA R6, R3.reuse, R6, 0x3 ;  /* 0x0000000603067211 */ /* 0x040fe400078e18ff */
[C---:B------:R-:W-:Y:S02]  /*06f0*/  LEA R8, R3.reuse, R8, 0x3 ;  /* 0x0000000803087211 */ /* 0x040fe400078e18ff */
[----:B------:R-:W-:-:S02]  /*0700*/  LEA R10, R3, R10, 0x3 ;  /* 0x0000000a030a7211 */ /* 0x000fc400078e18ff */
        /* <DEDUP_REMOVED lines=9> */
[----:B------:R-:W-:Y:S01]  /*07a0*/  LEA R15, R3, R15, 0x3 ;  /* 0x0000000f030f7211 */ /* 0x000fe200078e18ff */
[----:B--2---:R-:W-:Y:S02]  /*07b0*/  DMUL R32, R32, R22 ;  /* 0x0000001620207228 */ /* 0x004fe40000000000 */
[----:B---3--:R-:W-:-:S08]  /*07c0*/  DMUL R28, R28, UR10 ;  /* 0x0000000a1c1c7c28 */ /* 0x008fd00008000000 */
[----:B------:R-:W-:-:S07]  /*07d0*/  DFMA R28, R32, UR8, R28 ;  /* 0x00000008201c7c2b */ /* 0x000fce000800001c */
[----:B------:R1:W-:Y:S01]  /*07e0*/  STG.E.64 desc[UR6][R24.64], R28 ;  /* 0x0000001c18007986 */ /* 0x0003e2000c101b06 */
[----:B------:R-:W-:Y:S05]  /*07f0*/  BRA.U UP0, `(.L_x_1) ;  /* 0xfffffff9008c7547 */ /* 0x000fea000b83ffff */
[----:B------:R-:W0:Y:S02]  /*0800*/  LDC R4, c[0x0][0x380] ;  /* 0x0000e000ff047b82 */ /* 0x000e240000000800 */
[----:B0-----:R-:W-:-:S07]  /*0810*/  LOP3.LUT R4, R4, 0x7ffffff8, RZ, 0xc0, !PT ;  /* 0x7ffffff804047812 */ /* 0x001fce00078ec0ff */
.L_x_0:
[----:B------:R-:W2:Y:S02]  /*0820*/  LDCU UR4, c[0x0][0x380] ;  /* 0x00007000ff0477ac */ /* 0x000ea40008000800 */
[----:B--2---:R-:W-:-:S04]  /*0830*/  ULOP3.LUT UR4, UR4, 0x7, URZ, 0xc0, !UPT ;  /* 0x0000000704047892 */ /* 0x004fc8000f8ec0ff */
[----:B------:R-:W-:-:S09]  /*0840*/  UISETP.NE.AND UP0, UPT, UR4, URZ, UPT ;  /* 0x000000ff0400728c */ /* 0x000fd2000bf05270 */
[----:B------:R-:W-:Y:S05]  /*0850*/  BRA.U !UP0, `(.L_x_2) ;  /* 0x00000005088c7547 */ /* 0x000fea000b800000 */
[----:B------:R-:W2:Y:S01]  /*0860*/  S2R R2, SR_TID.X ;  /* 0x0000000000027919 */ /* 0x000ea20000002100 */
[----:B------:R-:W-:Y:S01]  /*0870*/  UIADD3 UR4, UPT, UPT, UR4, -0x1, URZ ;  /* 0xffffffff04047890 */ /* 0x000fe2000fffe0ff */
[----:B------:R-:W-:-:S03]  /*0880*/  LOP3.LUT P0, R5, R3, 0x3, RZ, 0xc0, !PT ;  /* 0x0000000303057812 */ /* 0x000fc6000780c0ff */
[----:B------:R-:W-:-:S09]  /*0890*/  UISETP.GE.U32.AND UP0, UPT, UR4, 0x3, UPT ;  /* 0x000000030400788c */ /* 0x000fd2000bf06070 */
[----:B------:R-:W-:Y:S05]  /*08a0*/  BRA.U !UP0, `(.L_x_3) ;  /* 0x0000000108c07547 */ /* 0x000fea000b800000 */
[----:B------:R-:W3:Y:S01]  /*08b0*/  LDC.64 R8, c[0x0][0x390] ;  /* 0x0000e400ff087b82 */ /* 0x000ee20000000a00 */
[CC--:B--2---:R-:W-:Y:S01]  /*08c0*/  IMAD R18, R4.reuse, R3.reuse, R2 ;  /* 0x0000000304127224 */ /* 0x0c4fe200078e0202 */
[----:B0-----:R-:W2:Y:S01]  /*08d0*/  LDG.E.64 R10, desc[UR6][R20.64] ;  /* 0x00000006140a7981 */ /* 0x001ea2000c1e1b00 */
[----:B------:R-:W-:Y:S01]  /*08e0*/  IMAD R19, R4, R3, R0 ;  /* 0x0000000304137224 */ /* 0x000fe200078e0200 */
[----:B------:R-:W0:Y:S04]  /*08f0*/  LDCU.128 UR8, c[0x3][URZ] ;  /* 0x00c00000ff0877ac */ /* 0x000e280008000c00 */
[----:B------:R-:W4:Y:S01]  /*0900*/  LDC.64 R6, c[0x0][0x398] ;  /* 0x0000e600ff067b82 */ /* 0x000f220000000a00 */
[----:B---3--:R-:W-:-:S06]  /*0910*/  IMAD.WIDE.U32 R12, R18, 0x8, R8 ;  /* 0x00000008120c7825 */ /* 0x008fcc00078e0008 */
[----:B------:R-:W2:Y:S01]  /*0920*/  LDG.E.64 R12, desc[UR6][R12.64] ;  /* 0x000000060c0c7981 */ /* 0x000ea2000c1e1b00 */
[----:B----4-:R-:W-:-:S05]  /*0930*/  IMAD.WIDE.U32 R14, R19, 0x8, R6 ;  /* 0x00000008130e7825 */ /* 0x010fca00078e0006 */
[----:B------:R-:W0:Y:S01]  /*0940*/  LDG.E.64 R16, desc[UR6][R14.64] ;  /* 0x000000060e107981 */ /* 0x000e22000c1e1b00 */
[-C--:B-1----:R-:W-:Y:S02]  /*0950*/  IADD3 R24, PT, PT, R18, R3.reuse, RZ ;  /* 0x0000000312187210 */ /* 0x082fe40007ffe0ff */
[----:B------:R-:W-:-:S03]  /*0960*/  IADD3 R25, PT, PT, R19, R3, RZ ;  /* 0x0000000313197210 */ /* 0x000fc60007ffe0ff */
[----:B------:R-:W-:Y:S01]  /*0970*/  IMAD.WIDE.U32 R18, R24, 0x8, R8 ;  /* 0x0000000818127825 */ /* 0x000fe200078e0008 */
[----:B--2---:R-:W-:Y:S02]  /*0980*/  DMUL R10, R10, R12 ;  /* 0x0000000c0a0a7228 */ /* 0x004fe40000000000 */
[----:B0-----:R-:W-:-:S08]  /*0990*/  DMUL R16, R16, UR10 ;  /* 0x0000000a10107c28 */ /* 0x001fd00008000000 */
[----:B------:R-:W-:Y:S01]  /*09a0*/  DFMA R16, R10, UR8, R16 ;  /* 0x000000080a107c2b */ /* 0x000fe20008000010 */
[----:B------:R-:W-:-:S06]  /*09b0*/  IMAD.WIDE.U32 R10, R25, 0x8, R6 ;  /* 0x00000008190a7825 */ /* 0x000fcc00078e0006 */
[----:B------:R0:W-:Y:S04]  /*09c0*/  STG.E.64 desc[UR6][R14.64], R16 ;  /* 0x000000100e007986 */ /* 0x0001e8000c101b06 */
[----:B------:R-:W2:Y:S04]  /*09d0*/  LDG.E.64 R18, desc[UR6][R18.64] ;  /* 0x0000000612127981 */ /* 0x000ea8000c1e1b00 */
[----:B------:R-:W2:Y:S04]  /*09e0*/  LDG.E.64 R12, desc[UR6][R20.64] ;  /* 0x00000006140c7981 */ /* 0x000ea8000c1e1b00 */
[----:B------:R-:W3:Y:S01]  /*09f0*/  LDG.E.64 R22, desc[UR6][R10.64] ;  /* 0x000000060a167981 */ /* 0x000ee2000c1e1b00 */
[----:B------:R-:W-:-:S02]  /*0a00*/  IADD3 R26, PT, PT, R24, R3, RZ ;  /* 0x00000003181a7210 */ /* 0x000fc40007ffe0ff */
[----:B------:R-:W-:-:S03]  /*0a10*/  IADD3 R27, PT, PT, R25, R3, RZ ;  /* 0x00000003191b7210 */ /* 0x000fc60007ffe0ff */
[----:B------:R-:W-:Y:S01]  /*0a20*/  IMAD.WIDE.U32 R24, R26, 0x8, R8 ;  /* 0x000000081a187825 */ /* 0x000fe200078e0008 */
[----:B--2---:R-:W-:Y:S02]  /*0a30*/  DMUL R12, R12, R18 ;  /* 0x000000120c0c7228 */ /* 0x004fe40000000000 */
[----:B---3--:R-:W-:-:S08]  /*0a40*/  DMUL R22, R22, UR10 ;  /* 0x0000000a16167c28 */ /* 0x008fd00008000000 */
[----:B------:R-:W-:Y:S01]  /*0a50*/  DFMA R22, R12, UR8, R22 ;  /* 0x000000080c167c2b */ /* 0x000fe20008000016 */
[----:B------:R-:W-:-:S06]  /*0a60*/  IMAD.WIDE.U32 R12, R27, 0x8, R6 ;  /* 0x000000081b0c7825 */ /* 0x000fcc00078e0006 */
[----:B------:R1:W-:Y:S04]  /*0a70*/  STG.E.64 desc[UR6][R10.64], R22 ;  /* 0x000000160a007986 */ /* 0x0003e8000c101b06 */
[----:B------:R-:W2:Y:S04]  /*0a80*/  LDG.E.64 R24, desc[UR6][R24.64] ;  /* 0x0000000618187981 */ /* 0x000ea8000c1e1b00 */
[----:B0-----:R-:W2:Y:S04]  /*0a90*/  LDG.E.64 R14, desc[UR6][R20.64] ;  /* 0x00000006140e7981 */ /* 0x001ea8000c1e1b00 */
        /* <DEDUP_REMOVED lines=10> */
[----:B------:R-:W2:Y:S04]  /*0b40*/  LDG.E.64 R6, desc[UR6][R20.64] ;  /* 0x0000000614067981 */ /* 0x000ea8000c1e1b00 */
[----:B-1----:R-:W4:Y:S01]  /*0b50*/  LDG.E.64 R10, desc[UR6][R16.64] ;  /* 0x00000006100a7981 */ /* 0x002f22000c1e1b00 */
[----:B------:R-:W-:Y:S01]  /*0b60*/  IADD3 R4, PT, PT, R4, 0x4, RZ ;  /* 0x0000000404047810 */ /* 0x000fe20007ffe0ff */
[----:B--2---:R-:W-:-:S02]  /*0b70*/  DMUL R6, R6, R8 ;  /* 0x0000000806067228 */ /* 0x004fc40000000000 */
[----:B----4-:R-:W-:-:S08]  /*0b80*/  DMUL R10, R10, UR10 ;  /* 0x0000000a0a0a7c28 */ /* 0x010fd00008000000 */
[----:B------:R-:W-:-:S07]  /*0b90*/  DFMA R6, R6, UR8, R10 ;  /* 0x0000000806067c2b */ /* 0x000fce000800000a */
[----:B------:R3:W-:Y:S04]  /*0ba0*/  STG.E.64 desc[UR6][R16.64], R6 ;  /* 0x0000000610007986 */ /* 0x0007e8000c101b06 */
.L_x_3:
[----:B------:R-:W-:Y:S05]  /*0bb0*/  @!P0 BRA `(.L_x_2) ;  /* 0x0000000000b48947 */ /* 0x000fea0003800000 */
[----:B------:R-:W-:Y:S02]  /*0bc0*/  ISETP.NE.AND P0, PT, R5, 0x1, PT ;  /* 0x000000010500780c */ /* 0x000fe40003f05270 */
[----:B---3--:R-:W-:-:S04]  /*0bd0*/  LOP3.LUT R6, R3, 0x1, RZ, 0xc0, !PT ;  /* 0x0000000103067812 */ /* 0x008fc800078ec0ff */
[----:B------:R-:W-:-:S07]  /*0be0*/  ISETP.NE.U32.AND P1, PT, R6, 0x1, PT ;  /* 0x000000010600780c */ /* 0x000fce0003f25070 */
[----:B------:R-:W-:Y:S06]  /*0bf0*/  @!P0 BRA `(.L_x_4) ;  /* 0x0000000000688947 */ /* 0x000fec0003800000 */
        /* <DEDUP_REMOVED lines=10> */
[-C--:B------:R-:W-:Y:S02]  /*0ca0*/  IADD3 R5, PT, PT, R5, R3.reuse, RZ ;  /* 0x0000000305057210 */ /* 0x080fe40007ffe0ff */
        /* <DEDUP_REMOVED lines=9> */
[----:B------:R-:W4:Y:S01]  /*0d40*/  LDG.E.64 R14, desc[UR6][R16.64] ;  /* 0x00000006100e7981 */ /* 0x000f22000c1e1b00 */
[----:B------:R-:W-:Y:S01]  /*0d50*/  IADD3 R4, PT, PT, R4, 0x2, RZ ;  /* 0x0000000204047810 */ /* 0x000fe20007ffe0ff */
[----:B--2---:R-:W-:-:S02]  /*0d60*/  DMUL R8, R8, R10 ;  /* 0x0000000a08087228 */ /* 0x004fc40000000000 */
[----:B----4-:R-:W-:-:S08]  /*0d70*/  DMUL R14, R14, UR10 ;  /* 0x0000000a0e0e7c28 */ /* 0x010fd00008000000 */
[----:B------:R-:W-:-:S07]  /*0d80*/  DFMA R8, R8, UR8, R14 ;  /* 0x0000000808087c2b */ /* 0x000fce000800000e */
[----:B------:R3:W-:Y:S04]  /*0d90*/  STG.E.64 desc[UR6][R16.64], R8 ;  /* 0x0000000810007986 */ /* 0x0007e8000c101b06 */
.L_x_4:
[----:B------:R-:W-:Y:S05]  /*0da0*/  @P1 BRA `(.L_x_2) ;  /* 0x0000000000381947 */ /* 0x000fea0003800000 */
[----:B---3--:R-:W3:Y:S01]  /*0db0*/  LDC.64 R6, c[0x0][0x390] ;  /* 0x0000e400ff067b82 */ /* 0x008ee20000000a00 */
        /* <DEDUP_REMOVED lines=9> */
[----:B--2---:R-:W-:Y:S02]  /*0e50*/  DMUL R6, R20, R4 ;  /* 0x0000000414067228 */ /* 0x004fe40000000000 */
[----:B0-----:R-:W-:-:S08]  /*0e60*/  DMUL R10, R10, UR10 ;  /* 0x0000000a0a0a7c28 */ /* 0x001fd00008000000 */
[----:B------:R-:W-:-:S07]  /*0e70*/  DFMA R6, R6, UR8, R10 ;  /* 0x0000000806067c2b */ /* 0x000fce000800000a */
[----:B------:R4:W-:Y:S04]  /*0e80*/  STG.E.64 desc[UR6][R8.64], R6 ;  /* 0x0000000608007986 */ /* 0x0009e8000c101b06 */
.L_x_2:
[----:B------:R-:W-:-:S04]  /*0e90*/  IADD3 R0, PT, PT, R0, 0x1, RZ ;  /* 0x0000000100007810 */ /* 0x000fc80007ffe0ff */
[----:B------:R-:W-:-:S13]  /*0ea0*/  ISETP.NE.AND P0, PT, R0, R3, PT ;  /* 0x000000030000720c */ /* 0x000fda0003f05270 */
[----:B------:R-:W-:Y:S05]  /*0eb0*/  @P0 BRA `(.L_x_5) ;  /* 0xfffffff0006c0947 */ /* 0x000fea000383ffff */
[----:B0-----:R-:W-:Y:S05]  /*0ec0*/  EXIT ;  /* 0x000000000000794d */ /* 0x001fea0003800000 */
.L_x_6:
[----:B------:R-:W-:-:S00]  /*0ed0*/  BRA `(.L_x_6) ;  /* 0xfffffffc00fc7947 */ /* 0x000fc0000383ffff */
[----:B------:R-:W-:-:S00]  /*0ee0*/  NOP ;  /* 0x0000000000007918 */ /* 0x000fc00000000000 */
        /* <DEDUP_REMOVED lines=9> */
.L_x_7:


//--------------------- .nv.shared.reserved.0     --------------------------
	.section	.nv.shared.reserved.0,"aw",@nobits
	.weak		__nv_reservedSMEM_offset_0_alias
	.size		__nv_reservedSMEM_offset_0_alias, 0, 64
	.other		__nv_reservedSMEM_offset_0_alias,@"STO_CUDA_RESERVED_SHARED STV_DEFAULT"
__nv_reservedSMEM_offset_0_alias:
	.zero		0
	.zero		64


//--------------------- .nv.constant0._Z10cuda_dgemmiPKdS0_Pd --------------------------
	.section	.nv.constant0._Z10cuda_dgemmiPKdS0_Pd,"a",@progbits
	.sectionflags	@""
	.align	4
.nv.constant0._Z10cuda_dgemmiPKdS0_Pd:
	.zero		928


//--------------------- SYMBOLS --------------------------

	.type		.nv.reservedSmem.offset0,@object
	.size		.nv.reservedSmem.offset0,0x4
